//
// Generated by NVIDIA NVVM Compiler
//
// Compiler Build ID: CL-36424714
// Cuda compilation tools, release 13.0, V13.0.88
// Based on NVVM 20.0.0
//

.version 9.0
.target sm_100
.address_size 64

	// .globl	spmm_csr_naive

.visible .entry spmm_csr_naive(
	.param .u64 .ptr .align 1 spmm_csr_naive_param_0,
	.param .u64 .ptr .align 1 spmm_csr_naive_param_1,
	.param .u64 .ptr .align 1 spmm_csr_naive_param_2,
	.param .u64 .ptr .align 1 spmm_csr_naive_param_3,
	.param .u64 .ptr .align 1 spmm_csr_naive_param_4,
	.param .u64 .ptr .align 1 spmm_csr_naive_param_5,
	.param .u64 .ptr .align 1 spmm_csr_naive_param_6,
	.param .u32 spmm_csr_naive_param_7,
	.param .u32 spmm_csr_naive_param_8,
	.param .u32 spmm_csr_naive_param_9,
	.param .u32 spmm_csr_naive_param_10
)
{
	.reg .pred 	%p<13>;
	.reg .b32 	%r<34>;
	.reg .b32 	%f<12>;
	.reg .b64 	%rd<29>;

	ld.param.u64 	%rd5, [spmm_csr_naive_param_0];
	ld.param.u64 	%rd6, [spmm_csr_naive_param_1];
	ld.param.u64 	%rd7, [spmm_csr_naive_param_2];
	ld.param.u64 	%rd8, [spmm_csr_naive_param_3];
	ld.param.u64 	%rd9, [spmm_csr_naive_param_4];
	ld.param.u64 	%rd10, [spmm_csr_naive_param_5];
	ld.param.u64 	%rd11, [spmm_csr_naive_param_6];
	ld.param.u32 	%r18, [spmm_csr_naive_param_7];
	ld.param.u32 	%r17, [spmm_csr_naive_param_8];
	mov.u32 	%r19, %ctaid.y;
	mov.u32 	%r20, %ntid.y;
	mov.u32 	%r21, %tid.y;
	mad.lo.s32 	%r1, %r19, %r20, %r21;
	mov.u32 	%r22, %ctaid.x;
	mov.u32 	%r23, %ntid.x;
	mov.u32 	%r24, %tid.x;
	mad.lo.s32 	%r2, %r22, %r23, %r24;
	setp.ge.s32 	%p1, %r1, %r18;
	setp.ge.s32 	%p2, %r2, %r17;
	or.pred  	%p3, %p1, %p2;
	@%p3 bra 	$L__BB0_8;
	cvta.to.global.u64 	%rd12, %rd7;
	cvta.to.global.u64 	%rd13, %rd10;
	mul.wide.u32 	%rd14, %r1, 4;
	add.s64 	%rd15, %rd12, %rd14;
	ld.global.u32 	%r31, [%rd15];
	ld.global.u32 	%r4, [%rd15+4];
	mul.wide.s32 	%rd16, %r2, 4;
	add.s64 	%rd17, %rd13, %rd16;
	ld.global.u32 	%r30, [%rd17];
	ld.global.u32 	%r26, [%rd17+4];
	setp.ge.s32 	%p4, %r31, %r4;
	setp.ge.s32 	%p5, %r30, %r26;
	mov.f32 	%f9, 0f00000000;
	or.pred  	%p6, %p4, %p5;
	@%p6 bra 	$L__BB0_7;
	cvta.to.global.u64 	%rd1, %rd6;
	cvta.to.global.u64 	%rd2, %rd9;
	cvta.to.global.u64 	%rd3, %rd5;
	cvta.to.global.u64 	%rd4, %rd8;
	mov.f32 	%f9, 0f00000000;
$L__BB0_3:
	mul.wide.s32 	%rd18, %r31, 4;
	add.s64 	%rd19, %rd1, %rd18;
	ld.global.u32 	%r9, [%rd19];
	mul.wide.s32 	%rd20, %r30, 4;
	add.s64 	%rd21, %rd2, %rd20;
	ld.global.u32 	%r10, [%rd21];
	setp.ne.s32 	%p7, %r9, %r10;
	@%p7 bra 	$L__BB0_5;
	add.s64 	%rd23, %rd3, %rd18;
	ld.global.f32 	%f7, [%rd23];
	add.s64 	%rd25, %rd4, %rd20;
	ld.global.f32 	%f8, [%rd25];
	fma.rn.f32 	%f9, %f7, %f8, %f9;
	add.s32 	%r31, %r31, 1;
	add.s32 	%r30, %r30, 1;
	bra.uni 	$L__BB0_6;
$L__BB0_5:
	setp.ge.s32 	%p8, %r9, %r10;
	setp.lt.s32 	%p9, %r9, %r10;
	selp.u32 	%r27, 1, 0, %p9;
	add.s32 	%r31, %r31, %r27;
	selp.u32 	%r28, 1, 0, %p8;
	add.s32 	%r30, %r30, %r28;
$L__BB0_6:
	setp.lt.s32 	%p10, %r31, %r4;
	setp.lt.s32 	%p11, %r30, %r26;
	and.pred  	%p12, %p10, %p11;
	@%p12 bra 	$L__BB0_3;
$L__BB0_7:
	mad.lo.s32 	%r29, %r17, %r1, %r2;
	cvta.to.global.u64 	%rd26, %rd11;
	mul.wide.s32 	%rd27, %r29, 4;
	add.s64 	%rd28, %rd26, %rd27;
	st.global.f32 	[%rd28], %f9;
$L__BB0_8:
	ret;

}


// ===== COMPILED SASS (sm_100) =====

	.target	sm_100

	.elftype	@"ET_EXEC"


//--------------------- .note.nv.tkinfo           --------------------------
	.section	.note.nv.tkinfo,"",@"SHT_NOTE"
	.sectionflags	@"SHF_NOTE_NV_TKINFO"
	.tkinfo
        /*0018*/ 	.word	0x00000002
        /*0030*/ 	.string	""
        /*0030*/ 	.string	"ptxas"
        /*0030*/ 	.string	"Cuda compilation tools, release 13.0, V13.0.88"
        /*0030*/ 	.string	"Build cuda_13.0.r13.0/compiler.36424714_0"
        /*0030*/ 	.string	"-arch sm_100 -m 64 "



//--------------------- .note.nv.cuinfo           --------------------------
	.section	.note.nv.cuinfo,"",@"SHT_NOTE"
	.sectionflags	@"SHF_NOTE_NV_CUINFO"
        /*0018*/ 	.short	0x0002
        /*001a*/ 	.short	0x0064
        /*001c*/ 	.short	0x0082
	.zero		2


//--------------------- .nv.info                  --------------------------
	.section	.nv.info,"",@"SHT_CUDA_INFO"
	.align	4


	//----- nvinfo : EIATTR_REGCOUNT
	.align		4
        /*0000*/ 	.byte	0x04, 0x2f
        /*0002*/ 	.short	(.L_1 - .L_0)
	.align		4
.L_0:
        /*0004*/ 	.word	index@(spmm_csr_naive)
        /*0008*/ 	.word	0x00000018


	//----- nvinfo : EIATTR_FRAME_SIZE
	.align		4
.L_1:
        /*000c*/ 	.byte	0x04, 0x11
        /*000e*/ 	.short	(.L_3 - .L_2)
	.align		4
.L_2:
        /*0010*/ 	.word	index@(spmm_csr_naive)
        /*0014*/ 	.word	0x00000000


	//----- nvinfo : EIATTR_MIN_STACK_SIZE
	.align		4
.L_3:
        /*0018*/ 	.byte	0x04, 0x12
        /*001a*/ 	.short	(.L_5 - .L_4)
	.align		4
.L_4:
        /*001c*/ 	.word	index@(spmm_csr_naive)
        /*0020*/ 	.word	0x00000000
.L_5:


//--------------------- .nv.compat                --------------------------
	.section	.nv.compat,"",@"SHT_CUDA_COMPAT_INFO"
	.align	4
        /*0000*/ 	.byte	0x02, 0x09, 0x00, 0x00, 0x02, 0x02, 0x01, 0x00, 0x02, 0x05, 0x05, 0x00, 0x03, 0x07, 0x01, 0x01
        /*0010*/ 	.byte	0x02, 0x03, 0x00, 0x00, 0x02, 0x06, 0x01, 0x00, 0x04, 0x0b, 0x08, 0x00, 0x09, 0x00, 0x00, 0x00
        /*0020*/ 	.byte	0x00, 0x00, 0x00, 0x00


//--------------------- .nv.info.spmm_csr_naive   --------------------------
	.section	.nv.info.spmm_csr_naive,"",@"SHT_CUDA_INFO"
	.sectionflags	@""
	.align	4


	//----- nvinfo : EIATTR_CUDA_API_VERSION
	.align		4
        /*0000*/ 	.byte	0x04, 0x37
        /*0002*/ 	.short	(.L_7 - .L_6)
.L_6:
        /*0004*/ 	.word	0x00000082


	//----- nvinfo : EIATTR_KPARAM_INFO
	.align		4
.L_7:
        /*0008*/ 	.byte	0x04, 0x17
        /*000a*/ 	.short	(.L_9 - .L_8)
.L_8:
        /*000c*/ 	.word	0x00000000
        /*0010*/ 	.short	0x000a
        /*0012*/ 	.short	0x0044
        /*0014*/ 	.byte	0x00, 0xf0, 0x11, 0x00


	//----- nvinfo : EIATTR_KPARAM_INFO
	.align		4
.L_9:
        /*0018*/ 	.byte	0x04, 0x17
        /*001a*/ 	.short	(.L_11 - .L_10)
.L_10:
        /*001c*/ 	.word	0x00000000
        /*0020*/ 	.short	0x0009
        /*0022*/ 	.short	0x0040
        /*0024*/ 	.byte	0x00, 0xf0, 0x11, 0x00


	//----- nvinfo : EIATTR_KPARAM_INFO
	.align		4
.L_11:
        /*0028*/ 	.byte	0x04, 0x17
        /*002a*/ 	.short	(.L_13 - .L_12)
.L_12:
        /*002c*/ 	.word	0x00000000
        /*0030*/ 	.short	0x0008
        /*0032*/ 	.short	0x003c
        /*0034*/ 	.byte	0x00, 0xf0, 0x11, 0x00


	//----- nvinfo : EIATTR_KPARAM_INFO
	.align		4
.L_13:
        /*0038*/ 	.byte	0x04, 0x17
        /*003a*/ 	.short	(.L_15 - .L_14)
.L_14:
        /*003c*/ 	.word	0x00000000
        /*0040*/ 	.short	0x0007
        /*0042*/ 	.short	0x0038
        /*0044*/ 	.byte	0x00, 0xf0, 0x11, 0x00


	//----- nvinfo : EIATTR_KPARAM_INFO
	.align		4
.L_15:
        /*0048*/ 	.byte	0x04, 0x17
        /*004a*/ 	.short	(.L_17 - .L_16)
.L_16:
        /*004c*/ 	.word	0x00000000
        /*0050*/ 	.short	0x0006
        /*0052*/ 	.short	0x0030
        /*0054*/ 	.byte	0x00, 0xf5, 0x21, 0x00


	//----- nvinfo : EIATTR_KPARAM_INFO
	.align		4
.L_17:
        /*0058*/ 	.byte	0x04, 0x17
        /*005a*/ 	.short	(.L_19 - .L_18)
.L_18:
        /*005c*/ 	.word	0x00000000
        /*0060*/ 	.short	0x0005
        /*0062*/ 	.short	0x0028
        /*0064*/ 	.byte	0x00, 0xf5, 0x21, 0x00


	//----- nvinfo : EIATTR_KPARAM_INFO
	.align		4
.L_19:
        /*0068*/ 	.byte	0x04, 0x17
        /*006a*/ 	.short	(.L_21 - .L_20)
.L_20:
        /*006c*/ 	.word	0x00000000
        /*0070*/ 	.short	0x0004
        /*0072*/ 	.short	0x0020
        /*0074*/ 	.byte	0x00, 0xf5, 0x21, 0x00


	//----- nvinfo : EIATTR_KPARAM_INFO
	.align		4
.L_21:
        /*0078*/ 	.byte	0x04, 0x17
        /*007a*/ 	.short	(.L_23 - .L_22)
.L_22:
        /*007c*/ 	.word	0x00000000
        /*0080*/ 	.short	0x0003
        /*0082*/ 	.short	0x0018
        /*0084*/ 	.byte	0x00, 0xf5, 0x21, 0x00


	//----- nvinfo : EIATTR_KPARAM_INFO
	.align		4
.L_23:
        /*0088*/ 	.byte	0x04, 0x17
        /*008a*/ 	.short	(.L_25 - .L_24)
.L_24:
        /*008c*/ 	.word	0x00000000
        /*0090*/ 	.short	0x0002
        /*0092*/ 	.short	0x0010
        /*0094*/ 	.byte	0x00, 0xf5, 0x21, 0x00


	//----- nvinfo : EIATTR_KPARAM_INFO
	.align		4
.L_25:
        /*0098*/ 	.byte	0x04, 0x17
        /*009a*/ 	.short	(.L_27 - .L_26)
.L_26:
        /*009c*/ 	.word	0x00000000
        /*00a0*/ 	.short	0x0001
        /*00a2*/ 	.short	0x0008
        /*00a4*/ 	.byte	0x00, 0xf5, 0x21, 0x00


	//----- nvinfo : EIATTR_KPARAM_INFO
	.align		4
.L_27:
        /*00a8*/ 	.byte	0x04, 0x17
        /*00aa*/ 	.short	(.L_29 - .L_28)
.L_28:
        /*00ac*/ 	.word	0x00000000
        /*00b0*/ 	.short	0x0000
        /*00b2*/ 	.short	0x0000
        /*00b4*/ 	.byte	0x00, 0xf5, 0x21, 0x00


	//----- nvinfo : EIATTR_SPARSE_MMA_MASK
	.align		4
.L_29:
        /*00b8*/ 	.byte	0x03, 0x50
        /*00ba*/ 	.short	0x0000


	//----- nvinfo : EIATTR_MAXREG_COUNT
	.align		4
        /*00bc*/ 	.byte	0x03, 0x1b
        /*00be*/ 	.short	0x00ff


	//----- nvinfo : EIATTR_MERCURY_ISA_VERSION
	.align		4
        /*00c0*/ 	.byte	0x03, 0x5f
        /*00c2*/ 	.short	0x0101


	//----- nvinfo : EIATTR_VRC_CTA_INIT_COUNT
	.align		4
        /*00c4*/ 	.byte	0x02, 0x4a
	.zero		1
	.zero		1


	//----- nvinfo : EIATTR_EXIT_INSTR_OFFSETS
	.align		4
        /*00c8*/ 	.byte	0x04, 0x1c
        /*00ca*/ 	.short	(.L_31 - .L_30)


	//   ....[0]....
.L_30:
        /*00cc*/ 	.word	0x000000c0


	//   ....[1]....
        /*00d0*/ 	.word	0x000003f0


	//----- nvinfo : EIATTR_CRS_STACK_SIZE
	.align		4
.L_31:
        /*00d4*/ 	.byte	0x04, 0x1e
        /*00d6*/ 	.short	(.L_33 - .L_32)
.L_32:
        /*00d8*/ 	.word	0x00000000


	//----- nvinfo : EIATTR_CBANK_PARAM_SIZE
	.align		4
.L_33:
        /*00dc*/ 	.byte	0x03, 0x19
        /*00de*/ 	.short	0x0048


	//----- nvinfo : EIATTR_PARAM_CBANK
	.align		4
        /*00e0*/ 	.byte	0x04, 0x0a
        /*00e2*/ 	.short	(.L_35 - .L_34)
	.align		4
.L_34:
        /*00e4*/ 	.word	index@(.nv.constant0.spmm_csr_naive)
        /*00e8*/ 	.short	0x0380
        /*00ea*/ 	.short	0x0048


	//----- nvinfo : EIATTR_SW_WAR
	.align		4
.L_35:
        /*00ec*/ 	.byte	0x04, 0x36
        /*00ee*/ 	.short	(.L_37 - .L_36)
.L_36:
        /*00f0*/ 	.word	0x00000008
.L_37:


//--------------------- .nv.callgraph             --------------------------
	.section	.nv.callgraph,"",@"SHT_CUDA_CALLGRAPH"
	.align	4
	.sectionentsize	8
	.align		4
        /*0000*/ 	.word	0x00000000
	.align		4
        /*0004*/ 	.word	0xffffffff
	.align		4
        /*0008*/ 	.word	0x00000000
	.align		4
        /*000c*/ 	.word	0xfffffffe
	.align		4
        /*0010*/ 	.word	0x00000000
	.align		4
        /*0014*/ 	.word	0xfffffffd
	.align		4
        /*0018*/ 	.word	0x00000000
	.align		4
        /*001c*/ 	.word	0xfffffffc


//--------------------- .text.spmm_csr_naive      --------------------------
	.section	.text.spmm_csr_naive,"ax",@progbits
	.align	128
        .global         spmm_csr_naive
        .type           spmm_csr_naive,@function
        .size           spmm_csr_naive,(.L_x_4 - spmm_csr_naive)
        .other          spmm_csr_naive,@"STO_CUDA_ENTRY STV_DEFAULT"
spmm_csr_naive:
.text.spmm_csr_naive:
[----:B------:R-:W-:Y:S01]  /*0000*/  LDC R1, c[0x0][0x37c] ;  /* 0x0000df00ff017b82 */ /* 0x000fe20000000800 */
[----:B------:R-:W0:Y:S07]  /*0010*/  S2R R3, SR_TID.X ;  /* 0x0000000000037919 */ /* 0x000e2e0000002100 */
[----:B------:R-:W1:Y:S01]  /*0020*/  LDC R9, c[0x0][0x364] ;  /* 0x0000d900ff097b82 */ /* 0x000e620000000800 */
[----:B------:R-:W2:Y:S01]  /*0030*/  LDCU.64 UR6, c[0x0][0x3b8] ;  /* 0x00007700ff0677ac */ /* 0x000ea20008000a00 */
[----:B------:R-:W1:Y:S06]  /*0040*/  S2R R2, SR_TID.Y ;  /* 0x0000000000027919 */ /* 0x000e6c0000002200 */
[----:B------:R-:W0:Y:S08]  /*0050*/  S2UR UR5, SR_CTAID.X ;  /* 0x00000000000579c3 */ /* 0x000e300000002500 */
[----:B------:R-:W0:Y:S08]  /*0060*/  LDC R0, c[0x0][0x360] ;  /* 0x0000d800ff007b82 */ /* 0x000e300000000800 */
[----:B------:R-:W1:Y:S01]  /*0070*/  S2UR UR4, SR_CTAID.Y ;  /* 0x00000000000479c3 */ /* 0x000e620000002600 */
[----:B0-----:R-:W-:-:S05]  /*0080*/  IMAD R0, R0, UR5, R3 ;  /* 0x0000000500007c24 */ /* 0x001fca000f8e0203 */
[----:B--2---:R-:W-:Y:S01]  /*0090*/  ISETP.GE.AND P0, PT, R0, UR7, PT ;  /* 0x0000000700007c0c */ /* 0x004fe2000bf06270 */
[----:B-1----:R-:W-:-:S05]  /*00a0*/  IMAD R9, R9, UR4, R2 ;  /* 0x0000000409097c24 */ /* 0x002fca000f8e0202 */
[----:B------:R-:W-:-:S13]  /*00b0*/  ISETP.GE.OR P0, PT, R9, UR6, P0 ;  /* 0x0000000609007c0c */ /* 0x000fda0008706670 */
[----:B------:R-:W-:Y:S05]  /*00c0*/  @P0 EXIT ;  /* 0x000000000000094d */ /* 0x000fea0003800000 */
[----:B------:R-:W0:Y:S01]  /*00d0*/  LDC.64 R6, c[0x0][0x3a8] ;  /* 0x0000ea00ff067b82 */ /* 0x000e220000000a00 */
[----:B------:R-:W1:Y:S07]  /*00e0*/  LDCU.64 UR4, c[0x0][0x358] ;  /* 0x00006b00ff0477ac */ /* 0x000e6e0008000a00 */
[----:B------:R-:W2:Y:S08]  /*00f0*/  LDC.64 R4, c[0x0][0x390] ;  /* 0x0000e400ff047b82 */ /* 0x000eb00000000a00 */
[----:B------:R-:W3:Y:S01]  /*0100*/  LDC.64 R2, c[0x0][0x3b0] ;  /* 0x0000ec00ff027b82 */ /* 0x000ee20000000a00 */
[----:B0-----:R-:W-:-:S05]  /*0110*/  IMAD.WIDE R6, R0, 0x4, R6 ;  /* 0x0000000400067825 */ /* 0x001fca00078e0206 */
[----:B-1----:R-:W4:Y:S01]  /*0120*/  LDG.E R13, desc[UR4][R6.64] ;  /* 0x00000004060d7981 */ /* 0x002f22000c1e1900 */
[----:B--2---:R-:W-:-:S03]  /*0130*/  IMAD.WIDE.U32 R4, R9, 0x4, R4 ;  /* 0x0000000409047825 */ /* 0x004fc600078e0004 */
[----:B------:R-:W4:Y:S04]  /*0140*/  LDG.E R8, desc[UR4][R6.64+0x4] ;  /* 0x0000040406087981 */ /* 0x000f28000c1e1900 */
[----:B------:R-:W2:Y:S04]  /*0150*/  LDG.E R12, desc[UR4][R4.64] ;  /* 0x00000004040c7981 */ /* 0x000ea8000c1e1900 */
[----:B------:R-:W2:Y:S01]  /*0160*/  LDG.E R11, desc[UR4][R4.64+0x4] ;  /* 0x00000404040b7981 */ /* 0x000ea2000c1e1900 */
[----:B------:R-:W-:Y:S01]  /*0170*/  BSSY.RECONVERGENT B0, `(.L_x_0) ;  /* 0x0000023000007945 */ /* 0x000fe20003800200 */
[----:B------:R-:W-:Y:S01]  /*0180*/  HFMA2 R10, -RZ, RZ, 0, 0 ;  /* 0x00000000ff0a7431 */ /* 0x000fe200000001ff */
[----:B----4-:R-:W-:-:S04]  /*0190*/  ISETP.GE.AND P0, PT, R13, R8, PT ;  /* 0x000000080d00720c */ /* 0x010fc80003f06270 */
[----:B--2---:R-:W-:-:S13]  /*01a0*/  ISETP.GE.OR P0, PT, R12, R11, P0 ;  /* 0x0000000b0c00720c */ /* 0x004fda0000706670 */
[----:B---3--:R-:W-:Y:S05]  /*01b0*/  @P0 BRA `(.L_x_1) ;  /* 0x0000000000780947 */ /* 0x008fea0003800000 */
[----:B------:R-:W0:Y:S01]  /*01c0*/  LDC.64 R4, c[0x0][0x388] ;  /* 0x0000e200ff047b82 */ /* 0x000e220000000a00 */
[----:B------:R-:W-:-:S07]  /*01d0*/  IMAD.MOV.U32 R10, RZ, RZ, RZ ;  /* 0x000000ffff0a7224 */ /* 0x000fce00078e00ff */
[----:B------:R-:W1:Y:S02]  /*01e0*/  LDC.64 R6, c[0x0][0x3a0] ;  /* 0x0000e800ff067b82 */ /* 0x000e640000000a00 */
.L_x_2:
[----:B0-----:R-:W-:-:S04]  /*01f0*/  IMAD.WIDE R18, R12, 0x4, R4 ;  /* 0x000000040c127825 */ /* 0x001fc800078e0204 */
[----:B-1----:R-:W-:Y:S02]  /*0200*/  IMAD.WIDE R20, R13, 0x4, R6 ;  /* 0x000000040d147825 */ /* 0x002fe400078e0206 */
[----:B------:R-:W2:Y:S04]  /*0210*/  LDG.E R18, desc[UR4][R18.64] ;  /* 0x0000000412127981 */ /* 0x000ea8000c1e1900 */
[----:B------:R-:W2:Y:S02]  /*0220*/  LDG.E R21, desc[UR4][R20.64] ;  /* 0x0000000414157981 */ /* 0x000ea4000c1e1900 */
[----:B--2---:R-:W-:-:S13]  /*0230*/  ISETP.NE.AND P0, PT, R18, R21, PT ;  /* 0x000000151200720c */ /* 0x004fda0003f05270 */
[----:B------:R-:W0:Y:S08]  /*0240*/  @!P0 LDC.64 R16, c[0x0][0x380] ;  /* 0x0000e000ff108b82 */ /* 0x000e300000000a00 */
[----:B------:R-:W1:Y:S01]  /*0250*/  @!P0 LDC.64 R14, c[0x0][0x398] ;  /* 0x0000e600ff0e8b82 */ /* 0x000e620000000a00 */
[----:B0-----:R-:W-:-:S06]  /*0260*/  @!P0 IMAD.WIDE R16, R12, 0x4, R16 ;  /* 0x000000040c108825 */ /* 0x001fcc00078e0210 */
[----:B------:R-:W2:Y:S01]  /*0270*/  @!P0 LDG.E R17, desc[UR4][R16.64] ;  /* 0x0000000410118981 */ /* 0x000ea2000c1e1900 */
[----:B-1----:R-:W-:-:S06]  /*0280*/  @!P0 IMAD.WIDE R14, R13, 0x4, R14 ;  /* 0x000000040d0e8825 */ /* 0x002fcc00078e020e */
[----:B------:R-:W2:Y:S01]  /*0290*/  @!P0 LDG.E R14, desc[UR4][R14.64] ;  /* 0x000000040e0e8981 */ /* 0x000ea2000c1e1900 */
[CC--:B------:R-:W-:Y:S02]  /*02a0*/  ISETP.GE.OR P2, PT, R18.reuse, R21.reuse, !P0 ;  /* 0x000000151200720c */ /* 0x0c0fe40004746670 */
[----:B------:R-:W-:Y:S01]  /*02b0*/  ISETP.GE.AND P1, PT, R18, R21, P0 ;  /* 0x000000151200720c */ /* 0x000fe20000726270 */
[----:B------:R-:W-:Y:S01]  /*02c0*/  VIADD R19, R13, 0x1 ;  /* 0x000000010d137836 */ /* 0x000fe20000000000 */
[----:B------:R-:W-:-:S03]  /*02d0*/  IADD3 R18, PT, PT, R12, 0x1, RZ ;  /* 0x000000010c127810 */ /* 0x000fc60007ffe0ff */
[----:B------:R-:W-:Y:S01]  /*02e0*/  @P0 IMAD.MOV.U32 R21, RZ, RZ, R19 ;  /* 0x000000ffff150224 */ /* 0x000fe200078e0013 */
[----:B------:R-:W-:-:S05]  /*02f0*/  @P0 MOV R20, R18 ;  /* 0x0000001200140202 */ /* 0x000fca0000000f00 */
[----:B------:R-:W-:Y:S02]  /*0300*/  @!P2 IMAD.MOV R21, RZ, RZ, R13 ;  /* 0x000000ffff15a224 */ /* 0x000fe400078e020d */
[----:B------:R-:W-:Y:S01]  /*0310*/  @P1 IADD3 R20, PT, PT, R12, RZ, RZ ;  /* 0x000000ff0c141210 */ /* 0x000fe20007ffe0ff */
[----:B------:R-:W-:Y:S01]  /*0320*/  @!P0 IMAD.MOV.U32 R13, RZ, RZ, R19 ;  /* 0x000000ffff0d8224 */ /* 0x000fe200078e0013 */
[----:B------:R-:W-:Y:S02]  /*0330*/  @!P0 MOV R12, R18 ;  /* 0x00000012000c8202 */ /* 0x000fe40000000f00 */
[----:B------:R-:W-:Y:S02]  /*0340*/  @P0 MOV R12, R20 ;  /* 0x00000014000c0202 */ /* 0x000fe40000000f00 */
[----:B------:R-:W-:Y:S02]  /*0350*/  @P0 MOV R13, R21 ;  /* 0x00000015000d0202 */ /* 0x000fe40000000f00 */
[----:B------:R-:W-:-:S02]  /*0360*/  ISETP.LT.AND P2, PT, R12, R11, PT ;  /* 0x0000000b0c00720c */ /* 0x000fc40003f41270 */
[----:B------:R-:W-:Y:S01]  /*0370*/  ISETP.GE.AND P1, PT, R13, R8, PT ;  /* 0x000000080d00720c */ /* 0x000fe20003f26270 */
[----:B--2---:R-:W-:-:S12]  /*0380*/  @!P0 FFMA R10, R17, R14, R10 ;  /* 0x0000000e110a8223 */ /* 0x004fd8000000000a */
[----:B------:R-:W-:Y:S05]  /*0390*/  @!P1 BRA P2, `(.L_x_2) ;  /* 0xfffffffc00949947 */ /* 0x000fea000103ffff */
.L_x_1:
[----:B------:R-:W-:Y:S05]  /*03a0*/  BSYNC.RECONVERGENT B0 ;  /* 0x0000000000007941 */ /* 0x000fea0003800200 */
.L_x_0:
[----:B------:R-:W0:Y:S02]  /*03b0*/  LDCU UR6, c[0x0][0x3bc] ;  /* 0x00007780ff0677ac */ /* 0x000e240008000800 */
[----:B0-----:R-:W-:-:S04]  /*03c0*/  IMAD R9, R9, UR6, R0 ;  /* 0x0000000609097c24 */ /* 0x001fc8000f8e0200 */
[----:B------:R-:W-:-:S05]  /*03d0*/  IMAD.WIDE R2, R9, 0x4, R2 ;  /* 0x0000000409027825 */ /* 0x000fca00078e0202 */
[----:B------:R-:W-:Y:S01]  /*03e0*/  STG.E desc[UR4][R2.64], R10 ;  /* 0x0000000a02007986 */ /* 0x000fe2000c101904 */
[----:B------:R-:W-:Y:S05]  /*03f0*/  EXIT ;  /* 0x000000000000794d */ /* 0x000fea0003800000 */
.L_x_3:
[----:B------:R-:W-:-:S00]  /*0400*/  BRA `(.L_x_3) ;  /* 0xfffffffc00fc7947 */ /* 0x000fc0000383ffff */
[----:B------:R-:W-:-:S00]  /*0410*/  NOP ;  /* 0x0000000000007918 */ /* 0x000fc00000000000 */
        /* <DEDUP_REMOVED lines=14> */
.L_x_4:


//--------------------- .nv.shared.reserved.0     --------------------------
	.section	.nv.shared.reserved.0,"aw",@nobits
	.weak		__nv_reservedSMEM_offset_0_alias
	.size		__nv_reservedSMEM_offset_0_alias, 0, 64
	.other		__nv_reservedSMEM_offset_0_alias,@"STO_CUDA_RESERVED_SHARED STV_DEFAULT"
__nv_reservedSMEM_offset_0_alias:
	.zero		0
	.zero		64


//--------------------- .nv.constant0.spmm_csr_naive --------------------------
	.section	.nv.constant0.spmm_csr_naive,"a",@progbits
	.sectionflags	@""
	.align	4
.nv.constant0.spmm_csr_naive:
	.zero		968


//--------------------- SYMBOLS --------------------------

	.type		.nv.reservedSmem.offset0,@object
	.size		.nv.reservedSmem.offset0,0x4
